	.headerflags	@"EF_CUDA_TEXMODE_UNIFIED EF_CUDA_64BIT_ADDRESS EF_CUDA_ACCELERATORS EF_CUDA_SM90 EF_CUDA_VIRTUAL_SM(EF_CUDA_SM90)"
	.elftype	@"ET_EXEC"


//--------------------- .nv.info                  --------------------------
	.section	.nv.info,"",@"SHT_CUDA_INFO"
	.align	4


	//----- nvinfo : EIATTR_REGCOUNT
	.align		4
        /*0000*/ 	.byte	0x04, 0x2f
        /*0002*/ 	.short	(.L_1 - .L_0)
	.align		4
.L_0:
        /*0004*/ 	.word	index@(triton_poi_fused_mean_17)
        /*0008*/ 	.word	0x0000000c


	//----- nvinfo : EIATTR_MIN_STACK_SIZE
	.align		4
.L_1:
        /*000c*/ 	.byte	0x04, 0x12
        /*000e*/ 	.short	(.L_3 - .L_2)
	.align		4
.L_2:
        /*0010*/ 	.word	index@(triton_poi_fused_mean_17)
        /*0014*/ 	.word	0x00000000


	//----- nvinfo : EIATTR_FRAME_SIZE
	.align		4
.L_3:
        /*0018*/ 	.byte	0x04, 0x11
        /*001a*/ 	.short	(.L_5 - .L_4)
	.align		4
.L_4:
        /*001c*/ 	.word	index@(triton_poi_fused_mean_17)
        /*0020*/ 	.word	0x00000000


	//----- nvinfo : EIATTR_MIN_STACK_SIZE
	.align		4
.L_5:
        /*0024*/ 	.byte	0x04, 0x12
        /*0026*/ 	.short	(.L_7 - .L_6)
	.align		4
.L_6:
        /*0028*/ 	.word	index@(triton_poi_fused_mean_17)
        /*002c*/ 	.word	0x00000000
.L_7:


//--------------------- .nv.info.triton_poi_fused_mean_17 --------------------------
	.section	.nv.info.triton_poi_fused_mean_17,"",@"SHT_CUDA_INFO"
	.sectionflags	@""
	.align	4


	//----- nvinfo : EIATTR_CUDA_API_VERSION
	.align		4
        /*0000*/ 	.byte	0x04, 0x37
        /*0002*/ 	.short	(.L_9 - .L_8)
.L_8:
        /*0004*/ 	.word	0x0000007c


	//----- nvinfo : EIATTR_KPARAM_INFO
	.align		4
.L_9:
        /*0008*/ 	.byte	0x04, 0x17
        /*000a*/ 	.short	(.L_11 - .L_10)
.L_10:
        /*000c*/ 	.word	0x00000000
        /*0010*/ 	.short	0x0002
        /*0012*/ 	.short	0x0010
        /*0014*/ 	.byte	0x00, 0xf0, 0x11, 0x00


	//----- nvinfo : EIATTR_KPARAM_INFO
	.align		4
.L_11:
        /*0018*/ 	.byte	0x04, 0x17
        /*001a*/ 	.short	(.L_13 - .L_12)
.L_12:
        /*001c*/ 	.word	0x00000000
        /*0020*/ 	.short	0x0001
        /*0022*/ 	.short	0x0008
        /*0024*/ 	.byte	0x00, 0xf4, 0x21, 0x00


	//----- nvinfo : EIATTR_KPARAM_INFO
	.align		4
.L_13:
        /*0028*/ 	.byte	0x04, 0x17
        /*002a*/ 	.short	(.L_15 - .L_14)
.L_14:
        /*002c*/ 	.word	0x00000000
        /*0030*/ 	.short	0x0000
        /*0032*/ 	.short	0x0000
        /*0034*/ 	.byte	0x00, 0xf4, 0x21, 0x00


	//----- nvinfo : EIATTR_SPARSE_MMA_MASK
	.align		4
.L_15:
        /*0038*/ 	.byte	0x03, 0x50
        /*003a*/ 	.short	0x0000


	//----- nvinfo : EIATTR_MAXREG_COUNT
	.align		4
        /*003c*/ 	.byte	0x03, 0x1b
        /*003e*/ 	.short	0x00ff


	//----- nvinfo : EIATTR_EXIT_INSTR_OFFSETS
	.align		4
        /*0040*/ 	.byte	0x04, 0x1c
        /*0042*/ 	.short	(.L_17 - .L_16)


	//   ....[0]....
.L_16:
        /*0044*/ 	.word	0x00000160


	//   ....[1]....
        /*0048*/ 	.word	0x00000190


	//----- nvinfo : EIATTR_REQNTID
	.align		4
.L_17:
        /*004c*/ 	.byte	0x04, 0x10
        /*004e*/ 	.short	(.L_19 - .L_18)
.L_18:
        /*0050*/ 	.word	0x00000080
        /*0054*/ 	.word	0x00000001
        /*0058*/ 	.word	0x00000001


	//----- nvinfo : EIATTR_CBANK_PARAM_SIZE
	.align		4
.L_19:
        /*005c*/ 	.byte	0x03, 0x19
        /*005e*/ 	.short	0x0014


	//----- nvinfo : EIATTR_PARAM_CBANK
	.align		4
        /*0060*/ 	.byte	0x04, 0x0a
        /*0062*/ 	.short	(.L_21 - .L_20)
	.align		4
.L_20:
        /*0064*/ 	.word	index@(.nv.constant0.triton_poi_fused_mean_17)
        /*0068*/ 	.short	0x0210
        /*006a*/ 	.short	0x0014


	//----- nvinfo : EIATTR_SW_WAR
	.align		4
.L_21:
        /*006c*/ 	.byte	0x04, 0x36
        /*006e*/ 	.short	(.L_23 - .L_22)
.L_22:
        /*0070*/ 	.word	0x00000008
.L_23:


//--------------------- .nv.callgraph             --------------------------
	.section	.nv.callgraph,"",@"SHT_CUDA_CALLGRAPH"
	.align	4
	.sectionentsize	8
	.align		4
        /*0000*/ 	.word	0x00000000
	.align		4
        /*0004*/ 	.word	0xffffffff
	.align		4
        /*0008*/ 	.word	0x00000000
	.align		4
        /*000c*/ 	.word	0xfffffffe
	.align		4
        /*0010*/ 	.word	0x00000000
	.align		4
        /*0014*/ 	.word	0xfffffffd
	.align		4
        /*0018*/ 	.word	0x00000000
	.align		4
        /*001c*/ 	.word	0xfffffffc


//--------------------- .text.triton_poi_fused_mean_17 --------------------------
	.section	.text.triton_poi_fused_mean_17,"ax",@progbits
	.align	128
        .global         triton_poi_fused_mean_17
        .type           triton_poi_fused_mean_17,@function
        .size           triton_poi_fused_mean_17,(.L_x_1 - triton_poi_fused_mean_17)
        .other          triton_poi_fused_mean_17,@"STO_CUDA_ENTRY STV_DEFAULT"
triton_poi_fused_mean_17:
.text.triton_poi_fused_mean_17:
[----:B------:R-:W0:Y:S02]  /*0000*/  LDC R1, c[0x0][0x28] ;  /* 0x00000a00ff017b82 */ /* 0x000e240000000800 */
[----:B------:R-:W1:Y:S01]  /*0010*/  S2R R0, SR_TID.X ;  /* 0x0000000000007919 */ /* 0x000e620000002100 */
[----:B------:R-:W2:Y:S01]  /*0020*/  LDC.64 R2, c[0x0][0x210] ;  /* 0x00008400ff027b82 */ /* 0x000ea20000000a00 */
[----:B------:R-:W-:Y:S01]  /*0030*/  CS2R R8, SRZ ;  /* 0x0000000000087805 */ /* 0x000fe2000001ff00 */
[----:B------:R-:W-:Y:S01]  /*0040*/  ULDC.64 UR4, c[0x0][0x208] ;  /* 0x0000820000047ab9 */ /* 0x000fe20000000a00 */
[----:B------:R-:W3:Y:S01]  /*0050*/  S2R R7, SR_CTAID.X ;  /* 0x0000000000077919 */ /* 0x000ee20000002500 */
[----:B------:R-:W-:Y:S02]  /*0060*/  MOV R6, RZ ;  /* 0x000000ff00067202 */ /* 0x000fe40000000f00 */
[----:B-1----:R-:W-:-:S04]  /*0070*/  LOP3.LUT R0, R0, 0x7f, RZ, 0xc0, !PT ;  /* 0x0000007f00007812 */ /* 0x002fc800078ec0ff */
[----:B---3--:R-:W-:Y:S01]  /*0080*/  LEA R7, R7, R0, 0x7 ;  /* 0x0000000007077211 */ /* 0x008fe200078e38ff */
[----:B------:R-:W-:-:S03]  /*0090*/  HFMA2.MMA R0, -RZ, RZ, 0, 0 ;  /* 0x00000000ff007435 */ /* 0x000fc600000001ff */
[C---:B------:R-:W-:Y:S02]  /*00a0*/  ISETP.GE.AND P0, PT, R7.reuse, 0x200, PT ;  /* 0x000002000700780c */ /* 0x040fe40003f06270 */
[----:B------:R-:W-:-:S05]  /*00b0*/  SHF.L.U32 R5, R7, 0x2, RZ ;  /* 0x0000000207057819 */ /* 0x000fca00000006ff */
[----:B--2---:R-:W-:Y:S02]  /*00c0*/  IMAD.WIDE R2, R5, 0x4, R2 ;  /* 0x0000000405027825 */ /* 0x004fe400078e0202 */
[----:B------:R-:W1:Y:S04]  /*00d0*/  LDC.64 R4, c[0x0][0x218] ;  /* 0x00008600ff047b82 */ /* 0x000e680000000a00 */
[----:B------:R-:W2:Y:S04]  /*00e0*/  @!P0 LDG.E.EL R0, desc[UR4][R2.64] ;  /* 0x0000000402008981 */ /* 0x000ea8000c2e1900 */
[----:B------:R-:W2:Y:S04]  /*00f0*/  @!P0 LDG.E.EL R9, desc[UR4][R2.64+0x4] ;  /* 0x0000040402098981 */ /* 0x000ea8000c2e1900 */
[----:B------:R-:W3:Y:S04]  /*0100*/  @!P0 LDG.E.EL R6, desc[UR4][R2.64+0x8] ;  /* 0x0000080402068981 */ /* 0x000ee8000c2e1900 */
[----:B------:R-:W4:Y:S01]  /*0110*/  @!P0 LDG.E.EL R8, desc[UR4][R2.64+0xc] ;  /* 0x00000c0402088981 */ /* 0x000f22000c2e1900 */
[----:B-1----:R-:W-:-:S04]  /*0120*/  IMAD.WIDE R4, R7, 0x4, R4 ;  /* 0x0000000407047825 */ /* 0x002fc800078e0204 */
[----:B--2---:R-:W-:-:S04]  /*0130*/  FADD R9, R9, R0 ;  /* 0x0000000009097221 */ /* 0x004fc80000000000 */
[----:B---3--:R-:W-:-:S04]  /*0140*/  FADD R9, R9, R6 ;  /* 0x0000000609097221 */ /* 0x008fc80000000000 */
[----:B----4-:R-:W-:Y:S01]  /*0150*/  FADD R8, R9, R8 ;  /* 0x0000000809087221 */ /* 0x010fe20000000000 */
[----:B------:R-:W-:Y:S06]  /*0160*/  @P0 EXIT ;  /* 0x000000000000094d */ /* 0x000fec0003800000 */
[----:B------:R-:W-:-:S05]  /*0170*/  FMUL R3, R8, 0.25 ;  /* 0x3e80000008037820 */ /* 0x000fca0000400000 */
[----:B------:R-:W-:Y:S01]  /*0180*/  STG.E desc[UR4][R4.64], R3 ;  /* 0x0000000304007986 */ /* 0x000fe2000c101904 */
[----:B------:R-:W-:Y:S05]  /*0190*/  EXIT ;  /* 0x000000000000794d */ /* 0x000fea0003800000 */
.L_x_0:
[----:B------:R-:W-:-:S00]  /*01a0*/  BRA `(.L_x_0) ;  /* 0xfffffffc00fc7947 */ /* 0x000fc0000383ffff */
[----:B------:R-:W-:-:S00]  /*01b0*/  NOP ;  /* 0x0000000000007918 */ /* 0x000fc00000000000 */
        /* <DEDUP_REMOVED lines=12> */
.L_x_1:


//--------------------- .nv.constant0.triton_poi_fused_mean_17 --------------------------
	.section	.nv.constant0.triton_poi_fused_mean_17,"a",@progbits
	.sectionflags	@""
	.align	4
.nv.constant0.triton_poi_fused_mean_17:
	.zero		548
